//
// Generated by NVIDIA NVVM Compiler
//
// Compiler Build ID: CL-36424714
// Cuda compilation tools, release 13.0, V13.0.88
// Based on NVVM 20.0.0
//

.version 9.0
.target sm_100
.address_size 64

	// .globl	_Z10testKernelv
.extern .func  (.param .b32 func_retval0) vprintf
(
	.param .b64 vprintf_param_0,
	.param .b64 vprintf_param_1
)
;
.global .align 1 .b8 $str[22] = {72, 101, 108, 108, 111, 32, 102, 114, 111, 109, 32, 116, 104, 114, 101, 97, 100, 32, 37, 100, 10};

.visible .entry _Z10testKernelv()
{
	.local .align 8 .b8 	__local_depot0[8];
	.reg .b64 	%SP;
	.reg .b64 	%SPL;
	.reg .b32 	%r<7>;
	.reg .b64 	%rd<5>;

	mov.u64 	%SPL, __local_depot0;
	cvta.local.u64 	%SP, %SPL;
	add.u64 	%rd1, %SP, 0;
	add.u64 	%rd2, %SPL, 0;
	mov.u32 	%r1, %ctaid.x;
	mov.u32 	%r2, %ntid.x;
	mov.u32 	%r3, %tid.x;
	mad.lo.s32 	%r4, %r1, %r2, %r3;
	st.local.u32 	[%rd2], %r4;
	mov.u64 	%rd3, $str;
	cvta.global.u64 	%rd4, %rd3;
	{ // callseq 0, 0
	.param .b64 param0;
	st.param.b64 	[param0], %rd4;
	.param .b64 param1;
	st.param.b64 	[param1], %rd1;
	.param .b32 retval0;
	call.uni (retval0), 
	vprintf, 
	(
	param0, 
	param1
	);
	ld.param.b32 	%r5, [retval0];
	} // callseq 0
	ret;

}


// ===== COMPILED SASS (sm_100) =====

	.target	sm_100

	.elftype	@"ET_EXEC"


//--------------------- .note.nv.tkinfo           --------------------------
	.section	.note.nv.tkinfo,"",@"SHT_NOTE"
	.sectionflags	@"SHF_NOTE_NV_TKINFO"
	.tkinfo
        /*0018*/ 	.word	0x00000002
        /*0030*/ 	.string	""
        /*0030*/ 	.string	"ptxas"
        /*0030*/ 	.string	"Cuda compilation tools, release 13.0, V13.0.88"
        /*0030*/ 	.string	"Build cuda_13.0.r13.0/compiler.36424714_0"
        /*0030*/ 	.string	"-arch sm_100 -m 64 "



//--------------------- .note.nv.cuinfo           --------------------------
	.section	.note.nv.cuinfo,"",@"SHT_NOTE"
	.sectionflags	@"SHF_NOTE_NV_CUINFO"
        /*0018*/ 	.short	0x0002
        /*001a*/ 	.short	0x0064
        /*001c*/ 	.short	0x0082
	.zero		2


//--------------------- .nv.info                  --------------------------
	.section	.nv.info,"",@"SHT_CUDA_INFO"
	.align	4


	//----- nvinfo : EIATTR_REGCOUNT
	.align		4
        /*0000*/ 	.byte	0x04, 0x2f
        /*0002*/ 	.short	(.L_2 - .L_1)
	.align		4
.L_1:
        /*0004*/ 	.word	index@(_Z10testKernelv)
        /*0008*/ 	.word	0x00000018


	//----- nvinfo : EIATTR_FRAME_SIZE
	.align		4
.L_2:
        /*000c*/ 	.byte	0x04, 0x11
        /*000e*/ 	.short	(.L_4 - .L_3)
	.align		4
.L_3:
        /*0010*/ 	.word	index@(_Z10testKernelv)
        /*0014*/ 	.word	0x00000008


	//----- nvinfo : EIATTR_MIN_STACK_SIZE
	.align		4
.L_4:
        /*0018*/ 	.byte	0x04, 0x12
        /*001a*/ 	.short	(.L_6 - .L_5)
	.align		4
.L_5:
        /*001c*/ 	.word	index@(_Z10testKernelv)
        /*0020*/ 	.word	0x00000008
.L_6:


//--------------------- .nv.compat                --------------------------
	.section	.nv.compat,"",@"SHT_CUDA_COMPAT_INFO"
	.align	4
        /*0000*/ 	.byte	0x02, 0x09, 0x00, 0x00, 0x02, 0x02, 0x01, 0x00, 0x02, 0x05, 0x05, 0x00, 0x03, 0x07, 0x01, 0x01
        /*0010*/ 	.byte	0x02, 0x03, 0x00, 0x00, 0x02, 0x06, 0x01, 0x00, 0x04, 0x0b, 0x08, 0x00, 0x09, 0x00, 0x00, 0x00
        /*0020*/ 	.byte	0x00, 0x00, 0x00, 0x00


//--------------------- .nv.info._Z10testKernelv  --------------------------
	.section	.nv.info._Z10testKernelv,"",@"SHT_CUDA_INFO"
	.sectionflags	@""
	.align	4


	//----- nvinfo : EIATTR_CUDA_API_VERSION
	.align		4
        /*0000*/ 	.byte	0x04, 0x37
        /*0002*/ 	.short	(.L_8 - .L_7)
.L_7:
        /*0004*/ 	.word	0x00000082


	//----- nvinfo : EIATTR_SPARSE_MMA_MASK
	.align		4
.L_8:
        /*0008*/ 	.byte	0x03, 0x50
        /*000a*/ 	.short	0x0000


	//----- nvinfo : EIATTR_MAXREG_COUNT
	.align		4
        /*000c*/ 	.byte	0x03, 0x1b
        /*000e*/ 	.short	0x00ff


	//----- nvinfo : EIATTR_EXTERNS
	.align		4
        /*0010*/ 	.byte	0x04, 0x0f
        /*0012*/ 	.short	(.L_10 - .L_9)


	//   ....[0]....
	.align		4
.L_9:
        /*0014*/ 	.word	index@(vprintf)


	//----- nvinfo : EIATTR_MERCURY_ISA_VERSION
	.align		4
.L_10:
        /*0018*/ 	.byte	0x03, 0x5f
        /*001a*/ 	.short	0x0101


	//----- nvinfo : EIATTR_VRC_CTA_INIT_COUNT
	.align		4
        /*001c*/ 	.byte	0x02, 0x4a
	.zero		1
	.zero		1


	//----- nvinfo : EIATTR_SYSCALL_OFFSETS
	.align		4
        /*0020*/ 	.byte	0x04, 0x46
        /*0022*/ 	.short	(.L_12 - .L_11)


	//   ....[0]....
.L_11:
        /*0024*/ 	.word	0x00000110


	//----- nvinfo : EIATTR_EXIT_INSTR_OFFSETS
	.align		4
.L_12:
        /*0028*/ 	.byte	0x04, 0x1c
        /*002a*/ 	.short	(.L_14 - .L_13)


	//   ....[0]....
.L_13:
        /*002c*/ 	.word	0x00000120


	//----- nvinfo : EIATTR_SW_WAR
	.align		4
.L_14:
        /*0030*/ 	.byte	0x04, 0x36
        /*0032*/ 	.short	(.L_16 - .L_15)
.L_15:
        /*0034*/ 	.word	0x00000008
.L_16:


//--------------------- .nv.callgraph             --------------------------
	.section	.nv.callgraph,"",@"SHT_CUDA_CALLGRAPH"
	.align	4
	.sectionentsize	8
	.align		4
        /*0000*/ 	.word	0x00000000
	.align		4
        /*0004*/ 	.word	0xffffffff
	.align		4
        /*0008*/ 	.word	index@(_Z10testKernelv)
	.align		4
        /*000c*/ 	.word	index@(vprintf)
	.align		4
        /*0010*/ 	.word	0x00000000
	.align		4
        /*0014*/ 	.word	0xfffffffe
	.align		4
        /*0018*/ 	.word	0x00000000
	.align		4
        /*001c*/ 	.word	0xfffffffd
	.align		4
        /*0020*/ 	.word	0x00000000
	.align		4
        /*0024*/ 	.word	0xfffffffc


//--------------------- .nv.constant4             --------------------------
	.section	.nv.constant4,"a",@progbits
	.align	8
	.align		8
.nv.constant4:
        /*0000*/ 	.dword	vprintf
	.align		8
        /*0008*/ 	.dword	$str


//--------------------- .text._Z10testKernelv     --------------------------
	.section	.text._Z10testKernelv,"ax",@progbits
	.align	128
        .global         _Z10testKernelv
        .type           _Z10testKernelv,@function
        .size           _Z10testKernelv,(.L_x_2 - _Z10testKernelv)
        .other          _Z10testKernelv,@"STO_CUDA_ENTRY STV_DEFAULT"
_Z10testKernelv:
.text._Z10testKernelv:
[----:B------:R-:W0:Y:S01]  /*0000*/  LDC R1, c[0x0][0x37c] ;  /* 0x0000df00ff017b82 */ /* 0x000e220000000800 */
[----:B------:R-:W1:Y:S01]  /*0010*/  S2R R3, SR_TID.X ;  /* 0x0000000000037919 */ /* 0x000e620000002100 */
[----:B------:R-:W2:Y:S06]  /*0020*/  LDCU UR5, c[0x0][0x2fc] ;  /* 0x00005f80ff0577ac */ /* 0x000eac0008000800 */
[----:B------:R-:W1:Y:S01]  /*0030*/  S2UR UR6, SR_CTAID.X ;  /* 0x00000000000679c3 */ /* 0x000e620000002500 */
[----:B------:R-:W-:Y:S01]  /*0040*/  MOV R2, 0x0 ;  /* 0x0000000000027802 */ /* 0x000fe20000000f00 */
[----:B0-----:R-:W-:Y:S01]  /*0050*/  VIADD R1, R1, 0xfffffff8 ;  /* 0xfffffff801017836 */ /* 0x001fe20000000000 */
[----:B------:R-:W0:Y:S05]  /*0060*/  LDCU UR4, c[0x0][0x2f8] ;  /* 0x00005f00ff0477ac */ /* 0x000e2a0008000800 */
[----:B------:R-:W1:Y:S01]  /*0070*/  LDC R0, c[0x0][0x360] ;  /* 0x0000d800ff007b82 */ /* 0x000e620000000800 */
[----:B0-----:R-:W-:-:S05]  /*0080*/  IADD3 R6, P0, PT, R1, UR4, RZ ;  /* 0x0000000401067c10 */ /* 0x001fca000ff1e0ff */
[----:B--2---:R-:W-:Y:S02]  /*0090*/  IMAD.X R7, RZ, RZ, UR5, P0 ;  /* 0x00000005ff077e24 */ /* 0x004fe400080e06ff */
[----:B-1----:R-:W-:Y:S01]  /*00a0*/  IMAD R0, R0, UR6, R3 ;  /* 0x0000000600007c24 */ /* 0x002fe2000f8e0203 */
[----:B------:R-:W0:Y:S01]  /*00b0*/  LDCU.64 UR6, c[0x4][0x8] ;  /* 0x01000100ff0677ac */ /* 0x000e220008000a00 */
[----:B------:R-:W1:Y:S03]  /*00c0*/  LDC.64 R2, c[0x4][R2] ;  /* 0x0100000002027b82 */ /* 0x000e660000000a00 */
[----:B------:R2:W-:Y:S01]  /*00d0*/  STL [R1], R0 ;  /* 0x0000000001007387 */ /* 0x0005e20000100800 */
[----:B0-----:R-:W-:Y:S01]  /*00e0*/  IMAD.U32 R4, RZ, RZ, UR6 ;  /* 0x00000006ff047e24 */ /* 0x001fe2000f8e00ff */
[----:B--2---:R-:W-:-:S07]  /*00f0*/  MOV R5, UR7 ;  /* 0x0000000700057c02 */ /* 0x004fce0008000f00 */
[----:B------:R-:W-:-:S07]  /*0100*/  LEPC R20, `(.L_x_0) ;  /* 0x000000001014794e */ /* 0x000fce0000000000 */
[----:B-1----:R-:W-:Y:S05]  /*0110*/  CALL.ABS.NOINC R2 ;  /* 0x0000000002007343 */ /* 0x002fea0003c00000 */
.L_x_0:
[----:B------:R-:W-:Y:S05]  /*0120*/  EXIT ;  /* 0x000000000000794d */ /* 0x000fea0003800000 */
.L_x_1:
[----:B------:R-:W-:-:S00]  /*0130*/  BRA `(.L_x_1) ;  /* 0xfffffffc00fc7947 */ /* 0x000fc0000383ffff */
[----:B------:R-:W-:-:S00]  /*0140*/  NOP ;  /* 0x0000000000007918 */ /* 0x000fc00000000000 */
        /* <DEDUP_REMOVED lines=11> */
.L_x_2:


//--------------------- .nv.global.init           --------------------------
	.section	.nv.global.init,"aw",@progbits
.nv.global.init:
	.type		$str,@object
	.size		$str,(.L_0 - $str)
$str:
        /*0000*/ 	.byte	0x48, 0x65, 0x6c, 0x6c, 0x6f, 0x20, 0x66, 0x72, 0x6f, 0x6d, 0x20, 0x74, 0x68, 0x72, 0x65, 0x61
        /*0010*/ 	.byte	0x64, 0x20, 0x25, 0x64, 0x0a, 0x00
.L_0:


//--------------------- .nv.shared.reserved.0     --------------------------
	.section	.nv.shared.reserved.0,"aw",@nobits
	.weak		__nv_reservedSMEM_offset_0_alias
	.size		__nv_reservedSMEM_offset_0_alias, 0, 64
	.other		__nv_reservedSMEM_offset_0_alias,@"STO_CUDA_RESERVED_SHARED STV_DEFAULT"
__nv_reservedSMEM_offset_0_alias:
	.zero		0
	.zero		64


//--------------------- .nv.constant0._Z10testKernelv --------------------------
	.section	.nv.constant0._Z10testKernelv,"a",@progbits
	.sectionflags	@""
	.align	4
.nv.constant0._Z10testKernelv:
	.zero		896


//--------------------- SYMBOLS --------------------------

	.type		.nv.reservedSmem.offset0,@object
	.size		.nv.reservedSmem.offset0,0x4
	.type		vprintf,@function
